	.headerflags	@"EF_CUDA_TEXMODE_UNIFIED EF_CUDA_64BIT_ADDRESS EF_CUDA_ACCELERATORS EF_CUDA_SM90 EF_CUDA_VIRTUAL_SM(EF_CUDA_SM90)"
	.elftype	@"ET_EXEC"


//--------------------- .nv.info                  --------------------------
	.section	.nv.info,"",@"SHT_CUDA_INFO"
	.align	4


	//----- nvinfo : EIATTR_REGCOUNT
	.align		4
        /*0000*/ 	.byte	0x04, 0x2f
        /*0002*/ 	.short	(.L_1 - .L_0)
	.align		4
.L_0:
        /*0004*/ 	.word	index@(triton_poi_fused_cat_13)
        /*0008*/ 	.word	0x00000020


	//----- nvinfo : EIATTR_MIN_STACK_SIZE
	.align		4
.L_1:
        /*000c*/ 	.byte	0x04, 0x12
        /*000e*/ 	.short	(.L_3 - .L_2)
	.align		4
.L_2:
        /*0010*/ 	.word	index@(triton_poi_fused_cat_13)
        /*0014*/ 	.word	0x00000000


	//----- nvinfo : EIATTR_FRAME_SIZE
	.align		4
.L_3:
        /*0018*/ 	.byte	0x04, 0x11
        /*001a*/ 	.short	(.L_5 - .L_4)
	.align		4
.L_4:
        /*001c*/ 	.word	index@(triton_poi_fused_cat_13)
        /*0020*/ 	.word	0x00000000


	//----- nvinfo : EIATTR_MIN_STACK_SIZE
	.align		4
.L_5:
        /*0024*/ 	.byte	0x04, 0x12
        /*0026*/ 	.short	(.L_7 - .L_6)
	.align		4
.L_6:
        /*0028*/ 	.word	index@(triton_poi_fused_cat_13)
        /*002c*/ 	.word	0x00000000
.L_7:


//--------------------- .nv.info.triton_poi_fused_cat_13 --------------------------
	.section	.nv.info.triton_poi_fused_cat_13,"",@"SHT_CUDA_INFO"
	.sectionflags	@""
	.align	4


	//----- nvinfo : EIATTR_CUDA_API_VERSION
	.align		4
        /*0000*/ 	.byte	0x04, 0x37
        /*0002*/ 	.short	(.L_9 - .L_8)
.L_8:
        /*0004*/ 	.word	0x0000007c


	//----- nvinfo : EIATTR_KPARAM_INFO
	.align		4
.L_9:
        /*0008*/ 	.byte	0x04, 0x17
        /*000a*/ 	.short	(.L_11 - .L_10)
.L_10:
        /*000c*/ 	.word	0x00000000
        /*0010*/ 	.short	0x0004
        /*0012*/ 	.short	0x0020
        /*0014*/ 	.byte	0x00, 0xf0, 0x11, 0x00


	//----- nvinfo : EIATTR_KPARAM_INFO
	.align		4
.L_11:
        /*0018*/ 	.byte	0x04, 0x17
        /*001a*/ 	.short	(.L_13 - .L_12)
.L_12:
        /*001c*/ 	.word	0x00000000
        /*0020*/ 	.short	0x0003
        /*0022*/ 	.short	0x0018
        /*0024*/ 	.byte	0x00, 0xf4, 0x21, 0x00


	//----- nvinfo : EIATTR_KPARAM_INFO
	.align		4
.L_13:
        /*0028*/ 	.byte	0x04, 0x17
        /*002a*/ 	.short	(.L_15 - .L_14)
.L_14:
        /*002c*/ 	.word	0x00000000
        /*0030*/ 	.short	0x0002
        /*0032*/ 	.short	0x0010
        /*0034*/ 	.byte	0x00, 0xf4, 0x21, 0x00


	//----- nvinfo : EIATTR_KPARAM_INFO
	.align		4
.L_15:
        /*0038*/ 	.byte	0x04, 0x17
        /*003a*/ 	.short	(.L_17 - .L_16)
.L_16:
        /*003c*/ 	.word	0x00000000
        /*0040*/ 	.short	0x0001
        /*0042*/ 	.short	0x0008
        /*0044*/ 	.byte	0x00, 0xf4, 0x21, 0x00


	//----- nvinfo : EIATTR_KPARAM_INFO
	.align		4
.L_17:
        /*0048*/ 	.byte	0x04, 0x17
        /*004a*/ 	.short	(.L_19 - .L_18)
.L_18:
        /*004c*/ 	.word	0x00000000
        /*0050*/ 	.short	0x0000
        /*0052*/ 	.short	0x0000
        /*0054*/ 	.byte	0x00, 0xf4, 0x21, 0x00


	//----- nvinfo : EIATTR_SPARSE_MMA_MASK
	.align		4
.L_19:
        /*0058*/ 	.byte	0x03, 0x50
        /*005a*/ 	.short	0x0000


	//----- nvinfo : EIATTR_MAXREG_COUNT
	.align		4
        /*005c*/ 	.byte	0x03, 0x1b
        /*005e*/ 	.short	0x00ff


	//----- nvinfo : EIATTR_EXIT_INSTR_OFFSETS
	.align		4
        /*0060*/ 	.byte	0x04, 0x1c
        /*0062*/ 	.short	(.L_21 - .L_20)


	//   ....[0]....
.L_20:
        /*0064*/ 	.word	0x000007d0


	//----- nvinfo : EIATTR_REQNTID
	.align		4
.L_21:
        /*0068*/ 	.byte	0x04, 0x10
        /*006a*/ 	.short	(.L_23 - .L_22)
.L_22:
        /*006c*/ 	.word	0x00000080
        /*0070*/ 	.word	0x00000001
        /*0074*/ 	.word	0x00000001


	//----- nvinfo : EIATTR_CBANK_PARAM_SIZE
	.align		4
.L_23:
        /*0078*/ 	.byte	0x03, 0x19
        /*007a*/ 	.short	0x0024


	//----- nvinfo : EIATTR_PARAM_CBANK
	.align		4
        /*007c*/ 	.byte	0x04, 0x0a
        /*007e*/ 	.short	(.L_25 - .L_24)
	.align		4
.L_24:
        /*0080*/ 	.word	index@(.nv.constant0.triton_poi_fused_cat_13)
        /*0084*/ 	.short	0x0210
        /*0086*/ 	.short	0x0024


	//----- nvinfo : EIATTR_SW_WAR
	.align		4
.L_25:
        /*0088*/ 	.byte	0x04, 0x36
        /*008a*/ 	.short	(.L_27 - .L_26)
.L_26:
        /*008c*/ 	.word	0x00000008
.L_27:


//--------------------- .nv.callgraph             --------------------------
	.section	.nv.callgraph,"",@"SHT_CUDA_CALLGRAPH"
	.align	4
	.sectionentsize	8
	.align		4
        /*0000*/ 	.word	0x00000000
	.align		4
        /*0004*/ 	.word	0xffffffff
	.align		4
        /*0008*/ 	.word	0x00000000
	.align		4
        /*000c*/ 	.word	0xfffffffe
	.align		4
        /*0010*/ 	.word	0x00000000
	.align		4
        /*0014*/ 	.word	0xfffffffd
	.align		4
        /*0018*/ 	.word	0x00000000
	.align		4
        /*001c*/ 	.word	0xfffffffc


//--------------------- .text.triton_poi_fused_cat_13 --------------------------
	.section	.text.triton_poi_fused_cat_13,"ax",@progbits
	.align	128
        .global         triton_poi_fused_cat_13
        .type           triton_poi_fused_cat_13,@function
        .size           triton_poi_fused_cat_13,(.L_x_1 - triton_poi_fused_cat_13)
        .other          triton_poi_fused_cat_13,@"STO_CUDA_ENTRY STV_DEFAULT"
triton_poi_fused_cat_13:
.text.triton_poi_fused_cat_13:
[----:B------:R-:W-:Y:S01]  /*0000*/  LDC R1, c[0x0][0x28] ;  /* 0x00000a00ff017b82 */ /* 0x000fe20000000800 */
[----:B------:R-:W1:Y:S07]  /*0010*/  S2R R0, SR_TID.X ;  /* 0x0000000000007919 */ /* 0x000e6e0000002100 */
[----:B------:R-:W2:Y:S01]  /*0020*/  LDC.64 R18, c[0x0][0x210] ;  /* 0x00008400ff127b82 */ /* 0x000ea20000000a00 */
[----:B------:R-:W-:Y:S01]  /*0030*/  IMAD.MOV.U32 R10, RZ, RZ, RZ ;  /* 0x000000ffff0a7224 */ /* 0x000fe200078e00ff */
[----:B------:R-:W-:Y:S01]  /*0040*/  ULDC.64 UR4, c[0x0][0x208] ;  /* 0x0000820000047ab9 */ /* 0x000fe20000000a00 */
[----:B------:R-:W3:Y:S05]  /*0050*/  S2R R11, SR_CTAID.X ;  /* 0x00000000000b7919 */ /* 0x000eea0000002500 */
[----:B------:R-:W4:Y:S01]  /*0060*/  LDC.64 R12, c[0x0][0x218] ;  /* 0x00008600ff0c7b82 */ /* 0x000f220000000a00 */
[----:B------:R-:W-:Y:S01]  /*0070*/  CS2R R28, SRZ ;  /* 0x00000000001c7805 */ /* 0x000fe2000001ff00 */
[----:B------:R-:W-:Y:S01]  /*0080*/  IMAD.MOV.U32 R24, RZ, RZ, RZ ;  /* 0x000000ffff187224 */ /* 0x000fe200078e00ff */
[----:B------:R-:W-:Y:S01]  /*0090*/  ULDC.64 UR6, c[0x0][0x220] ;  /* 0x0000880000067ab9 */ /* 0x000fe20000000a00 */
[----:B-1----:R-:W-:-:S05]  /*00a0*/  IMAD.SHL.U32 R0, R0, 0x4, RZ ;  /* 0x0000000400007824 */ /* 0x002fca00078e00ff */
[----:B------:R-:W-:-:S05]  /*00b0*/  LOP3.LUT R0, R0, 0x1fc, RZ, 0xc0, !PT ;  /* 0x000001fc00007812 */ /* 0x000fca00078ec0ff */
[----:B---3--:R-:W-:-:S05]  /*00c0*/  IMAD R0, R11, 0x400, R0 ;  /* 0x000004000b007824 */ /* 0x008fca00078e0200 */
[----:B------:R-:W-:-:S04]  /*00d0*/  SHF.R.S32.HI R3, RZ, 0x1f, R0 ;  /* 0x0000001fff037819 */ /* 0x000fc80000011400 */
[CC--:B------:R-:W-:Y:S02]  /*00e0*/  LEA.HI R2, R3.reuse, R0.reuse, RZ, 0x8 ;  /* 0x0000000003027211 */ /* 0x0c0fe400078f40ff */
[----:B------:R-:W-:Y:S02]  /*00f0*/  LEA.HI R6, R3, R0, RZ, 0x10 ;  /* 0x0000000003067211 */ /* 0x000fe400078f80ff */
[----:B------:R-:W-:Y:S02]  /*0100*/  SHF.R.S32.HI R4, RZ, 0x8, R2 ;  /* 0x00000008ff047819 */ /* 0x000fe40000011402 */
[----:B------:R-:W-:Y:S02]  /*0110*/  SHF.R.S32.HI R14, RZ, 0x10, R6 ;  /* 0x00000010ff0e7819 */ /* 0x000fe40000011406 */
[----:B------:R-:W-:-:S03]  /*0120*/  LEA.HI R5, R4, R4, RZ, 0x8 ;  /* 0x0000000404057211 */ /* 0x000fc600078f40ff */
[----:B------:R-:W-:Y:S01]  /*0130*/  IMAD.SHL.U32 R14, R14, 0x8000, RZ ;  /* 0x000080000e0e7824 */ /* 0x000fe200078e00ff */
[----:B------:R-:W-:Y:S02]  /*0140*/  LOP3.LUT R3, R5, 0xffffff00, RZ, 0xc0, !PT ;  /* 0xffffff0005037812 */ /* 0x000fe400078ec0ff */
[----:B------:R-:W-:Y:S02]  /*0150*/  LOP3.LUT R5, R6, 0xffff0000, RZ, 0xc0, !PT ;  /* 0xffff000006057812 */ /* 0x000fe400078ec0ff */
[----:B------:R-:W-:Y:S01]  /*0160*/  CS2R R6, SRZ ;  /* 0x0000000000067805 */ /* 0x000fe2000001ff00 */
[----:B------:R-:W-:Y:S01]  /*0170*/  IMAD.IADD R3, R4, 0x1, -R3 ;  /* 0x0000000104037824 */ /* 0x000fe200078e0a03 */
[----:B------:R-:W-:Y:S02]  /*0180*/  IADD3 R17, R14, R0, -R5 ;  /* 0x000000000e117210 */ /* 0x000fe40007ffe805 */
[----:B------:R-:W-:Y:S01]  /*0190*/  CS2R R4, SRZ ;  /* 0x0000000000047805 */ /* 0x000fe2000001ff00 */
[C---:B----4-:R-:W-:Y:S01]  /*01a0*/  IMAD.WIDE R8, R3.reuse, 0x4, R12 ;  /* 0x0000000403087825 */ /* 0x050fe200078e020c */
[----:B------:R-:W-:-:S03]  /*01b0*/  ISETP.GE.AND P0, PT, R3, 0x80, PT ;  /* 0x000000800300780c */ /* 0x000fc60003f06270 */
[----:B--2---:R-:W-:-:S10]  /*01c0*/  IMAD.WIDE R16, R17, 0x4, R18 ;  /* 0x0000000411107825 */ /* 0x004fd400078e0212 */
[----:B------:R1:W2:Y:S04]  /*01d0*/  @!P0 LDG.E.128 R4, desc[UR4][R16.64] ;  /* 0x0000000410048981 */ /* 0x0002a8000c1e1d00 */
[----:B------:R-:W3:Y:S01]  /*01e0*/  @!P0 LDG.E.EL R10, desc[UR4][R8.64] ;  /* 0x00000004080a8981 */ /* 0x000ee2000c2e1900 */
[----:B------:R-:W-:Y:S01]  /*01f0*/  SHF.R.S32.HI R20, RZ, 0x15, R11 ;  /* 0x00000015ff147819 */ /* 0x000fe2000001140b */
[----:B------:R-:W-:Y:S01]  /*0200*/  VIADD R15, R0, 0x200 ;  /* 0x00000200000f7836 */ /* 0x000fe20000000000 */
[----:B------:R-:W-:Y:S01]  /*0210*/  LOP3.LUT R23, R2, 0xffffff00, RZ, 0xc0, !PT ;  /* 0xffffff0002177812 */ /* 0x000fe200078ec0ff */
[----:B------:R-:W4:Y:S01]  /*0220*/  @!P0 LDG.E.EL R29, desc[UR4][R8.64] ;  /* 0x00000004081d8981 */ /* 0x000f22000c2e1900 */
[----:B------:R-:W-:Y:S02]  /*0230*/  SGXT R20, R20, 0x1 ;  /* 0x000000011414781a */ /* 0x000fe40000000200 */
[----:B------:R-:W-:Y:S01]  /*0240*/  SHF.R.S32.HI R22, RZ, 0x1f, R15 ;  /* 0x0000001fff167819 */ /* 0x000fe2000001140f */
[----:B------:R-:W-:Y:S01]  /*0250*/  IMAD.IADD R23, R0, 0x1, -R23 ;  /* 0x0000000100177824 */ /* 0x000fe200078e0a17 */
[-C--:B------:R-:W-:Y:S01]  /*0260*/  LEA.HI R20, R20, R15.reuse, RZ, 0x8 ;  /* 0x0000000f14147211 */ /* 0x080fe200078f40ff */
[----:B------:R-:W5:Y:S01]  /*0270*/  @!P0 LDG.E.EL R28, desc[UR4][R8.64] ;  /* 0x00000004081c8981 */ /* 0x000f62000c2e1900 */
[----:B------:R-:W-:-:S02]  /*0280*/  LEA.HI R22, R22, R15, RZ, 0x10 ;  /* 0x0000000f16167211 */ /* 0x000fc400078f80ff */
[----:B------:R-:W-:Y:S02]  /*0290*/  SHF.R.S32.HI R20, RZ, 0x8, R20 ;  /* 0x00000008ff147819 */ /* 0x000fe40000011414 */
[----:B------:R-:W-:Y:S02]  /*02a0*/  SHF.R.S32.HI R21, RZ, 0x10, R22 ;  /* 0x00000010ff157819 */ /* 0x000fe40000011416 */
[----:B------:R-:W-:Y:S02]  /*02b0*/  LEA.HI R11, R20, R20, RZ, 0x8 ;  /* 0x00000014140b7211 */ /* 0x000fe400078f40ff */
[----:B------:R-:W-:Y:S01]  /*02c0*/  LOP3.LUT R22, R22, 0xffff0000, RZ, 0xc0, !PT ;  /* 0xffff000016167812 */ /* 0x000fe200078ec0ff */
[----:B-1----:R-:W-:Y:S01]  /*02d0*/  IMAD.SHL.U32 R16, R21, 0x8000, RZ ;  /* 0x0000800015107824 */ /* 0x002fe200078e00ff */
[----:B------:R-:W-:Y:S02]  /*02e0*/  LOP3.LUT R11, R11, 0xffffff00, RZ, 0xc0, !PT ;  /* 0xffffff000b0b7812 */ /* 0x000fe400078ec0ff */
[C---:B------:R-:W-:Y:S01]  /*02f0*/  ISETP.GT.AND P2, PT, R3.reuse, 0x7f, PT ;  /* 0x0000007f0300780c */ /* 0x040fe20003f44270 */
[----:B------:R-:W-:Y:S01]  /*0300*/  IMAD.SHL.U32 R3, R3, 0x100, RZ ;  /* 0x0000010003037824 */ /* 0x000fe200078e00ff */
[----:B------:R-:W-:Y:S01]  /*0310*/  IADD3 R21, R16, R15, -R22 ;  /* 0x0000000f10157210 */ /* 0x000fe20007ffe816 */
[----:B------:R-:W-:Y:S01]  /*0320*/  IMAD.IADD R11, R20, 0x1, -R11 ;  /* 0x00000001140b7824 */ /* 0x000fe200078e0a0b */
[----:B------:R-:W-:-:S02]  /*0330*/  SHF.R.S32.HI R15, RZ, 0x1f, R14 ;  /* 0x0000001fff0f7819 */ /* 0x000fc4000001140e */
[----:B------:R-:W-:Y:S01]  /*0340*/  IADD3 R14, P3, P4, R3, R23, R14 ;  /* 0x00000017030e7210 */ /* 0x000fe20007c7e00e */
[----:B------:R-:W-:Y:S01]  /*0350*/  IMAD.WIDE R18, R21, 0x4, R18 ;  /* 0x0000000415127825 */ /* 0x000fe200078e0212 */
[----:B------:R-:W-:Y:S02]  /*0360*/  SHF.R.S32.HI R20, RZ, 0x1f, R3 ;  /* 0x0000001fff147819 */ /* 0x000fe40000011403 */
[----:B------:R-:W-:Y:S02]  /*0370*/  CS2R R2, SRZ ;  /* 0x0000000000027805 */ /* 0x000fe4000001ff00 */
[C---:B------:R-:W-:Y:S01]  /*0380*/  ISETP.GE.AND P1, PT, R11.reuse, 0x80, PT ;  /* 0x000000800b00780c */ /* 0x040fe20003f26270 */
[C---:B------:R-:W-:Y:S01]  /*0390*/  IMAD.SHL.U32 R22, R11.reuse, 0x100, RZ ;  /* 0x000001000b167824 */ /* 0x040fe200078e00ff */
[----:B------:R-:W-:Y:S01]  /*03a0*/  SHF.R.S32.HI R17, RZ, 0x1f, R23 ;  /* 0x0000001fff117819 */ /* 0x000fe20000011417 */
[----:B------:R-:W-:Y:S01]  /*03b0*/  IMAD.WIDE R12, R11, 0x4, R12 ;  /* 0x000000040b0c7825 */ /* 0x000fe200078e020c */
[----:B------:R1:W5:Y:S02]  /*03c0*/  @!P0 LDG.E.EL R2, desc[UR4][R8.64] ;  /* 0x0000000408028981 */ /* 0x000364000c2e1900 */
[----:B------:R-:W-:-:S02]  /*03d0*/  IADD3.X R15, R20, R17, R15, P3, P4 ;  /* 0x00000011140f7210 */ /* 0x000fc40001fe840f */
[----:B------:R-:W-:Y:S02]  /*03e0*/  CS2R R20, SRZ ;  /* 0x0000000000147805 */ /* 0x000fe4000001ff00 */
[----:B------:R-:W-:Y:S02]  /*03f0*/  ISETP.GT.AND P3, PT, R11, 0x7f, PT ;  /* 0x0000007f0b00780c */ /* 0x000fe40003f64270 */
[C---:B------:R-:W-:Y:S01]  /*0400*/  LEA R26, P4, R14.reuse, UR6, 0x2 ;  /* 0x000000060e1a7c11 */ /* 0x040fe2000f8810ff */
[----:B------:R-:W5:Y:S01]  /*0410*/  @!P1 LDG.E.EL R3, desc[UR4][R12.64] ;  /* 0x000000040c039981 */ /* 0x000f62000c2e1900 */
[----:B-1----:R-:W-:Y:S02]  /*0420*/  CS2R R8, SRZ ;  /* 0x0000000000087805 */ /* 0x002fe4000001ff00 */
[----:B------:R-:W-:Y:S01]  /*0430*/  LEA.HI.X R27, R14, UR7, R15, 0x2, P4 ;  /* 0x000000070e1b7c11 */ /* 0x000fe2000a0f140f */
[----:B------:R-:W5:Y:S01]  /*0440*/  @!P1 LDG.E.EL R20, desc[UR4][R12.64] ;  /* 0x000000040c149981 */ /* 0x000f62000c2e1900 */
[----:B------:R-:W-:-:S03]  /*0450*/  CS2R R14, SRZ ;  /* 0x00000000000e7805 */ /* 0x000fc6000001ff00 */
[----:B------:R-:W5:Y:S04]  /*0460*/  @!P1 LDG.E.EL R21, desc[UR4][R12.64] ;  /* 0x000000040c159981 */ /* 0x000f68000c2e1900 */
[----:B------:R1:W5:Y:S02]  /*0470*/  @!P1 LDG.E.EL R24, desc[UR4][R12.64] ;  /* 0x000000040c189981 */ /* 0x000364000c2e1900 */
[----:B-1----:R-:W-:-:S06]  /*0480*/  CS2R R12, SRZ ;  /* 0x00000000000c7805 */ /* 0x002fcc000001ff00 */
[----:B------:R-:W5:Y:S01]  /*0490*/  @P2 LDG.E.128 R12, desc[UR4][R26.64+-0x20000] ;  /* 0xfe0000041a0c2981 */ /* 0x000f62000c1e1d00 */
[----:B--2---:R-:W-:Y:S02]  /*04a0*/  SEL R4, R4, RZ, !P0 ;  /* 0x000000ff04047207 */ /* 0x004fe40004000000 */
[----:B---3--:R-:W-:Y:S02]  /*04b0*/  SEL R25, R10, RZ, !P0 ;  /* 0x000000ff0a197207 */ /* 0x008fe40004000000 */
[----:B------:R-:W-:-:S03]  /*04c0*/  CS2R R10, SRZ ;  /* 0x00000000000a7805 */ /* 0x000fc6000001ff00 */
[----:B------:R-:W-:Y:S01]  /*04d0*/  FADD R25, R4, R25 ;  /* 0x0000001904197221 */ /* 0x000fe20000000000 */
[--C-:B------:R-:W-:Y:S02]  /*04e0*/  IADD3 R4, P5, P6, R22, R23, R16.reuse ;  /* 0x0000001716047210 */ /* 0x100fe40007ebe010 */
[----:B------:R1:W2:Y:S01]  /*04f0*/  @!P1 LDG.E.128 R8, desc[UR4][R18.64] ;  /* 0x0000000412089981 */ /* 0x0002a2000c1e1d00 */
[----:B------:R-:W-:Y:S02]  /*0500*/  SHF.R.S32.HI R16, RZ, 0x1f, R16 ;  /* 0x0000001fff107819 */ /* 0x000fe40000011410 */
[----:B------:R-:W-:-:S04]  /*0510*/  SHF.R.S32.HI R22, RZ, 0x1f, R22 ;  /* 0x0000001fff167819 */ /* 0x000fc80000011416 */
[----:B------:R-:W-:Y:S02]  /*0520*/  IADD3.X R17, R22, R17, R16, P5, P6 ;  /* 0x0000001116117210 */ /* 0x000fe40002fec410 */
[C---:B------:R-:W-:Y:S02]  /*0530*/  LEA R22, P4, R4.reuse, UR6, 0x2 ;  /* 0x0000000604167c11 */ /* 0x040fe4000f8810ff */
[----:B-1----:R-:W-:Y:S02]  /*0540*/  CS2R R18, SRZ ;  /* 0x0000000000127805 */ /* 0x002fe4000001ff00 */
[----:B------:R-:W-:Y:S02]  /*0550*/  LEA.HI.X R23, R4, UR7, R17, 0x2, P4 ;  /* 0x0000000704177c11 */ /* 0x000fe4000a0f1411 */
[----:B------:R-:W-:-:S06]  /*0560*/  CS2R R16, SRZ ;  /* 0x0000000000107805 */ /* 0x000fcc000001ff00 */
[----:B------:R-:W3:Y:S01]  /*0570*/  @P3 LDG.E.128 R16, desc[UR4][R22.64+-0x20000] ;  /* 0xfe00000416103981 */ /* 0x000ee2000c1e1d00 */
[----:B------:R-:W-:Y:S02]  /*0580*/  SEL R5, R5, RZ, !P0 ;  /* 0x000000ff05057207 */ /* 0x000fe40004000000 */
[----:B----4-:R-:W-:Y:S02]  /*0590*/  SEL R4, R29, RZ, !P0 ;  /* 0x000000ff1d047207 */ /* 0x010fe40004000000 */
[----:B-----5:R-:W-:-:S03]  /*05a0*/  SEL R29, R28, RZ, !P0 ;  /* 0x000000ff1c1d7207 */ /* 0x020fc60004000000 */
[----:B------:R-:W-:Y:S02]  /*05b0*/  FADD R28, R5, R4 ;  /* 0x00000004051c7221 */ /* 0x000fe40000000000 */
[----:B------:R-:W1:Y:S01]  /*05c0*/  LDC.64 R4, c[0x0][0x228] ;  /* 0x00008a00ff047b82 */ /* 0x000e620000000a00 */
[----:B------:R-:W-:Y:S02]  /*05d0*/  SEL R6, R6, RZ, !P0 ;  /* 0x000000ff06067207 */ /* 0x000fe40004000000 */
[----:B------:R-:W-:Y:S02]  /*05e0*/  SEL R7, R7, RZ, !P0 ;  /* 0x000000ff07077207 */ /* 0x000fe40004000000 */
[----:B------:R-:W-:Y:S01]  /*05f0*/  SEL R2, R2, RZ, !P0 ;  /* 0x000000ff02027207 */ /* 0x000fe20004000000 */
[----:B------:R-:W-:Y:S01]  /*0600*/  FADD R6, R6, R29 ;  /* 0x0000001d06067221 */ /* 0x000fe20000000000 */
[----:B------:R-:W-:-:S03]  /*0610*/  SEL R3, R3, RZ, !P1 ;  /* 0x000000ff03037207 */ /* 0x000fc60004800000 */
[----:B------:R-:W-:Y:S01]  /*0620*/  FADD R7, R7, R2 ;  /* 0x0000000207077221 */ /* 0x000fe20000000000 */
[----:B------:R-:W-:Y:S02]  /*0630*/  SEL R21, R21, RZ, !P1 ;  /* 0x000000ff15157207 */ /* 0x000fe40004800000 */
[----:B------:R-:W-:Y:S02]  /*0640*/  SEL R20, R20, RZ, !P1 ;  /* 0x000000ff14147207 */ /* 0x000fe40004800000 */
[----:B------:R-:W-:Y:S02]  /*0650*/  SEL R24, R24, RZ, !P1 ;  /* 0x000000ff18187207 */ /* 0x000fe40004800000 */
[----:B------:R-:W-:Y:S02]  /*0660*/  SEL R12, R12, RZ, P2 ;  /* 0x000000ff0c0c7207 */ /* 0x000fe40001000000 */
[----:B------:R-:W-:Y:S02]  /*0670*/  SEL R13, R13, RZ, P2 ;  /* 0x000000ff0d0d7207 */ /* 0x000fe40001000000 */
[----:B--2---:R-:W-:-:S02]  /*0680*/  SEL R10, R10, RZ, !P1 ;  /* 0x000000ff0a0a7207 */ /* 0x004fc40004800000 */
[----:B------:R-:W-:Y:S02]  /*0690*/  SEL R8, R8, RZ, !P1 ;  /* 0x000000ff08087207 */ /* 0x000fe40004800000 */
[----:B------:R-:W-:Y:S01]  /*06a0*/  SEL R9, R9, RZ, !P1 ;  /* 0x000000ff09097207 */ /* 0x000fe20004800000 */
[----:B------:R-:W-:Y:S01]  /*06b0*/  FADD R10, R10, R21 ;  /* 0x000000150a0a7221 */ /* 0x000fe20000000000 */
[----:B------:R-:W-:Y:S02]  /*06c0*/  SEL R11, R11, RZ, !P1 ;  /* 0x000000ff0b0b7207 */ /* 0x000fe40004800000 */
[----:B------:R-:W-:Y:S02]  /*06d0*/  SEL R21, R14, RZ, P2 ;  /* 0x000000ff0e157207 */ /* 0x000fe40001000000 */
[----:B------:R-:W-:Y:S01]  /*06e0*/  SEL R14, R15, RZ, P2 ;  /* 0x000000ff0f0e7207 */ /* 0x000fe20001000000 */
[----:B------:R-:W-:Y:S01]  /*06f0*/  FADD R8, R8, R3 ;  /* 0x0000000308087221 */ /* 0x000fe20000000000 */
[----:B------:R-:W-:Y:S01]  /*0700*/  FADD R9, R9, R20 ;  /* 0x0000001409097221 */ /* 0x000fe20000000000 */
[----:B------:R-:W-:Y:S01]  /*0710*/  FADD R11, R11, R24 ;  /* 0x000000180b0b7221 */ /* 0x000fe20000000000 */
[----:B-1----:R-:W-:Y:S01]  /*0720*/  IMAD.WIDE R2, R0, 0x4, R4 ;  /* 0x0000000400027825 */ /* 0x002fe200078e0204 */
[----:B------:R-:W-:-:S02]  /*0730*/  SEL R4, R25, R12, !P0 ;  /* 0x0000000c19047207 */ /* 0x000fc40004000000 */
[----:B------:R-:W-:Y:S02]  /*0740*/  SEL R5, R28, R13, !P0 ;  /* 0x0000000d1c057207 */ /* 0x000fe40004000000 */
[----:B------:R-:W-:Y:S02]  /*0750*/  SEL R6, R6, R21, !P0 ;  /* 0x0000001506067207 */ /* 0x000fe40004000000 */
[----:B---3--:R-:W-:Y:S02]  /*0760*/  @P1 SEL R8, R16, RZ, P3 ;  /* 0x000000ff10081207 */ /* 0x008fe40001800000 */
[----:B------:R-:W-:Y:S02]  /*0770*/  @P1 SEL R9, R17, RZ, P3 ;  /* 0x000000ff11091207 */ /* 0x000fe40001800000 */
[----:B------:R-:W-:Y:S02]  /*0780*/  @P1 SEL R10, R18, RZ, P3 ;  /* 0x000000ff120a1207 */ /* 0x000fe40001800000 */
[----:B------:R-:W-:-:S02]  /*0790*/  @P1 SEL R11, R19, RZ, P3 ;  /* 0x000000ff130b1207 */ /* 0x000fc40001800000 */
[----:B------:R-:W-:-:S03]  /*07a0*/  SEL R7, R7, R14, !P0 ;  /* 0x0000000e07077207 */ /* 0x000fc60004000000 */
[----:B------:R-:W-:Y:S04]  /*07b0*/  STG.E.128 desc[UR4][R2.64+0x800], R8 ;  /* 0x0008000802007986 */ /* 0x000fe8000c101d04 */
[----:B------:R-:W-:Y:S01]  /*07c0*/  STG.E.128 desc[UR4][R2.64], R4 ;  /* 0x0000000402007986 */ /* 0x000fe2000c101d04 */
[----:B------:R-:W-:Y:S05]  /*07d0*/  EXIT ;  /* 0x000000000000794d */ /* 0x000fea0003800000 */
.L_x_0:
[----:B------:R-:W-:-:S00]  /*07e0*/  BRA `(.L_x_0) ;  /* 0xfffffffc00fc7947 */ /* 0x000fc0000383ffff */
[----:B------:R-:W-:-:S00]  /*07f0*/  NOP ;  /* 0x0000000000007918 */ /* 0x000fc00000000000 */
        /* <DEDUP_REMOVED lines=8> */
.L_x_1:


//--------------------- .nv.constant0.triton_poi_fused_cat_13 --------------------------
	.section	.nv.constant0.triton_poi_fused_cat_13,"a",@progbits
	.sectionflags	@""
	.align	4
.nv.constant0.triton_poi_fused_cat_13:
	.zero		564
